//
// Generated by NVIDIA NVVM Compiler
//
// Compiler Build ID: CL-36424714
// Cuda compilation tools, release 13.0, V13.0.88
// Based on NVVM 20.0.0
//

.version 9.0
.target sm_100
.address_size 64

	// .globl	_Z6ballotv

.visible .entry _Z6ballotv()
{
	.reg .pred 	%p<3>;
	.reg .b32 	%r<4>;

	mov.u32 	%r1, %tid.x;
	setp.gt.u32 	%p1, %r1, 32;
	mov.b32 	%r2, -1;
	vote.sync.ballot.b32 	%r3, %p1, %r2;
	bar.warp.sync 	%r3;
	ret;

}


// ===== COMPILED SASS (sm_100) =====

	.target	sm_100

	.elftype	@"ET_EXEC"


//--------------------- .note.nv.tkinfo           --------------------------
	.section	.note.nv.tkinfo,"",@"SHT_NOTE"
	.sectionflags	@"SHF_NOTE_NV_TKINFO"
	.tkinfo
        /*0018*/ 	.word	0x00000002
        /*0030*/ 	.string	""
        /*0030*/ 	.string	"ptxas"
        /*0030*/ 	.string	"Cuda compilation tools, release 13.0, V13.0.88"
        /*0030*/ 	.string	"Build cuda_13.0.r13.0/compiler.36424714_0"
        /*0030*/ 	.string	"-arch sm_100 -m 64 "



//--------------------- .note.nv.cuinfo           --------------------------
	.section	.note.nv.cuinfo,"",@"SHT_NOTE"
	.sectionflags	@"SHF_NOTE_NV_CUINFO"
        /*0018*/ 	.short	0x0002
        /*001a*/ 	.short	0x0064
        /*001c*/ 	.short	0x0082
	.zero		2


//--------------------- .nv.info                  --------------------------
	.section	.nv.info,"",@"SHT_CUDA_INFO"
	.align	4


	//----- nvinfo : EIATTR_REGCOUNT
	.align		4
        /*0000*/ 	.byte	0x04, 0x2f
        /*0002*/ 	.short	(.L_1 - .L_0)
	.align		4
.L_0:
        /*0004*/ 	.word	index@(_Z6ballotv)
        /*0008*/ 	.word	0x00000004


	//----- nvinfo : EIATTR_FRAME_SIZE
	.align		4
.L_1:
        /*000c*/ 	.byte	0x04, 0x11
        /*000e*/ 	.short	(.L_3 - .L_2)
	.align		4
.L_2:
        /*0010*/ 	.word	index@(_Z6ballotv)
        /*0014*/ 	.word	0x00000000


	//----- nvinfo : EIATTR_MIN_STACK_SIZE
	.align		4
.L_3:
        /*0018*/ 	.byte	0x04, 0x12
        /*001a*/ 	.short	(.L_5 - .L_4)
	.align		4
.L_4:
        /*001c*/ 	.word	index@(_Z6ballotv)
        /*0020*/ 	.word	0x00000000
.L_5:


//--------------------- .nv.compat                --------------------------
	.section	.nv.compat,"",@"SHT_CUDA_COMPAT_INFO"
	.align	4
        /*0000*/ 	.byte	0x02, 0x09, 0x00, 0x00, 0x02, 0x02, 0x01, 0x00, 0x02, 0x05, 0x05, 0x00, 0x03, 0x07, 0x01, 0x01
        /*0010*/ 	.byte	0x02, 0x03, 0x00, 0x00, 0x02, 0x06, 0x01, 0x00, 0x04, 0x0b, 0x08, 0x00, 0x09, 0x00, 0x00, 0x00
        /*0020*/ 	.byte	0x00, 0x00, 0x00, 0x00


//--------------------- .nv.info._Z6ballotv       --------------------------
	.section	.nv.info._Z6ballotv,"",@"SHT_CUDA_INFO"
	.sectionflags	@""
	.align	4


	//----- nvinfo : EIATTR_CUDA_API_VERSION
	.align		4
        /*0000*/ 	.byte	0x04, 0x37
        /*0002*/ 	.short	(.L_7 - .L_6)
.L_6:
        /*0004*/ 	.word	0x00000082


	//----- nvinfo : EIATTR_SPARSE_MMA_MASK
	.align		4
.L_7:
        /*0008*/ 	.byte	0x03, 0x50
        /*000a*/ 	.short	0x0000


	//----- nvinfo : EIATTR_MAXREG_COUNT
	.align		4
        /*000c*/ 	.byte	0x03, 0x1b
        /*000e*/ 	.short	0x00ff


	//----- nvinfo : EIATTR_MERCURY_ISA_VERSION
	.align		4
        /*0010*/ 	.byte	0x03, 0x5f
        /*0012*/ 	.short	0x0101


	//----- nvinfo : EIATTR_COOP_GROUP_MASK_REGIDS
	.align		4
        /*0014*/ 	.byte	0x04, 0x29
        /*0016*/ 	.short	(.L_9 - .L_8)


	//   ....[0]....
.L_8:
        /*0018*/ 	.word	0xffffffff


	//   ....[1]....
        /*001c*/ 	.word	0x05000000


	//----- nvinfo : EIATTR_COOP_GROUP_INSTR_OFFSETS
	.align		4
.L_9:
        /*0020*/ 	.byte	0x04, 0x28
        /*0022*/ 	.short	(.L_11 - .L_10)


	//   ....[0]....
.L_10:
        /*0024*/ 	.word	0x00000030


	//   ....[1]....
        /*0028*/ 	.word	0x00000040


	//----- nvinfo : EIATTR_VRC_CTA_INIT_COUNT
	.align		4
.L_11:
        /*002c*/ 	.byte	0x02, 0x4a
	.zero		1
	.zero		1


	//----- nvinfo : EIATTR_EXIT_INSTR_OFFSETS
	.align		4
        /*0030*/ 	.byte	0x04, 0x1c
        /*0032*/ 	.short	(.L_13 - .L_12)


	//   ....[0]....
.L_12:
        /*0034*/ 	.word	0x00000050


	//----- nvinfo : EIATTR_SW_WAR
	.align		4
.L_13:
        /*0038*/ 	.byte	0x04, 0x36
        /*003a*/ 	.short	(.L_15 - .L_14)
.L_14:
        /*003c*/ 	.word	0x00000008
.L_15:


//--------------------- .nv.callgraph             --------------------------
	.section	.nv.callgraph,"",@"SHT_CUDA_CALLGRAPH"
	.align	4
	.sectionentsize	8
	.align		4
        /*0000*/ 	.word	0x00000000
	.align		4
        /*0004*/ 	.word	0xffffffff
	.align		4
        /*0008*/ 	.word	0x00000000
	.align		4
        /*000c*/ 	.word	0xfffffffe
	.align		4
        /*0010*/ 	.word	0x00000000
	.align		4
        /*0014*/ 	.word	0xfffffffd
	.align		4
        /*0018*/ 	.word	0x00000000
	.align		4
        /*001c*/ 	.word	0xfffffffc


//--------------------- .text._Z6ballotv          --------------------------
	.section	.text._Z6ballotv,"ax",@progbits
	.align	128
        .global         _Z6ballotv
        .type           _Z6ballotv,@function
        .size           _Z6ballotv,(.L_x_1 - _Z6ballotv)
        .other          _Z6ballotv,@"STO_CUDA_ENTRY STV_DEFAULT"
_Z6ballotv:
.text._Z6ballotv:
[----:B------:R-:W-:Y:S01]  /*0000*/  LDC R1, c[0x0][0x37c] ;  /* 0x0000df00ff017b82 */ /* 0x000fe20000000800 */
[----:B------:R-:W0:Y:S02]  /*0010*/  S2R R0, SR_TID.X ;  /* 0x0000000000007919 */ /* 0x000e240000002100 */
[----:B0-----:R-:W-:-:S13]  /*0020*/  ISETP.GT.U32.AND P0, PT, R0, 0x20, PT ;  /* 0x000000200000780c */ /* 0x001fda0003f04070 */
[----:B------:R-:W-:Y:S01]  /*0030*/  VOTE.ANY R0, PT, P0 ;  /* 0x0000000000007806 */ /* 0x000fe200000e0100 */
[----:B------:R-:W-:Y:S01]  /*0040*/  NOP ;  /* 0x0000000000007918 */ /* 0x000fe20000000000 */
[----:B------:R-:W-:Y:S05]  /*0050*/  EXIT ;  /* 0x000000000000794d */ /* 0x000fea0003800000 */
.L_x_0:
[----:B------:R-:W-:-:S00]  /*0060*/  BRA `(.L_x_0) ;  /* 0xfffffffc00fc7947 */ /* 0x000fc0000383ffff */
[----:B------:R-:W-:-:S00]  /*0070*/  NOP ;  /* 0x0000000000007918 */ /* 0x000fc00000000000 */
        /* <DEDUP_REMOVED lines=8> */
.L_x_1:


//--------------------- .nv.shared.reserved.0     --------------------------
	.section	.nv.shared.reserved.0,"aw",@nobits
	.weak		__nv_reservedSMEM_offset_0_alias
	.size		__nv_reservedSMEM_offset_0_alias, 0, 64
	.other		__nv_reservedSMEM_offset_0_alias,@"STO_CUDA_RESERVED_SHARED STV_DEFAULT"
__nv_reservedSMEM_offset_0_alias:
	.zero		0
	.zero		64


//--------------------- .nv.constant0._Z6ballotv  --------------------------
	.section	.nv.constant0._Z6ballotv,"a",@progbits
	.sectionflags	@""
	.align	4
.nv.constant0._Z6ballotv:
	.zero		896


//--------------------- SYMBOLS --------------------------

	.type		.nv.reservedSmem.offset0,@object
	.size		.nv.reservedSmem.offset0,0x4
